	.headerflags	@"EF_CUDA_TEXMODE_UNIFIED EF_CUDA_64BIT_ADDRESS EF_CUDA_ACCELERATORS EF_CUDA_SM90 EF_CUDA_VIRTUAL_SM(EF_CUDA_SM90)"
	.elftype	@"ET_EXEC"


//--------------------- .nv.info                  --------------------------
	.section	.nv.info,"",@"SHT_CUDA_INFO"
	.align	4


	//----- nvinfo : EIATTR_REGCOUNT
	.align		4
        /*0000*/ 	.byte	0x04, 0x2f
        /*0002*/ 	.short	(.L_4 - .L_3)
	.align		4
.L_3:
        /*0004*/ 	.word	index@(triton_poi_fused_clone_mul_pow_sub_4)
        /*0008*/ 	.word	0x00000018


	//----- nvinfo : EIATTR_MIN_STACK_SIZE
	.align		4
.L_4:
        /*000c*/ 	.byte	0x04, 0x12
        /*000e*/ 	.short	(.L_6 - .L_5)
	.align		4
.L_5:
        /*0010*/ 	.word	index@(triton_poi_fused_clone_mul_pow_sub_4)
        /*0014*/ 	.word	0x00000000


	//----- nvinfo : EIATTR_FRAME_SIZE
	.align		4
.L_6:
        /*0018*/ 	.byte	0x04, 0x11
        /*001a*/ 	.short	(.L_8 - .L_7)
	.align		4
.L_7:
        /*001c*/ 	.word	index@(triton_poi_fused_clone_mul_pow_sub_4)
        /*0020*/ 	.word	0x00000000


	//----- nvinfo : EIATTR_MIN_STACK_SIZE
	.align		4
.L_8:
        /*0024*/ 	.byte	0x04, 0x12
        /*0026*/ 	.short	(.L_10 - .L_9)
	.align		4
.L_9:
        /*0028*/ 	.word	index@(triton_poi_fused_clone_mul_pow_sub_4)
        /*002c*/ 	.word	0x00000000
.L_10:


//--------------------- .nv.info.triton_poi_fused_clone_mul_pow_sub_4 --------------------------
	.section	.nv.info.triton_poi_fused_clone_mul_pow_sub_4,"",@"SHT_CUDA_INFO"
	.sectionflags	@""
	.align	4


	//----- nvinfo : EIATTR_CUDA_API_VERSION
	.align		4
        /*0000*/ 	.byte	0x04, 0x37
        /*0002*/ 	.short	(.L_12 - .L_11)
.L_11:
        /*0004*/ 	.word	0x0000007c


	//----- nvinfo : EIATTR_KPARAM_INFO
	.align		4
.L_12:
        /*0008*/ 	.byte	0x04, 0x17
        /*000a*/ 	.short	(.L_14 - .L_13)
.L_13:
        /*000c*/ 	.word	0x00000000
        /*0010*/ 	.short	0x0005
        /*0012*/ 	.short	0x0024
        /*0014*/ 	.byte	0x00, 0xf0, 0x11, 0x00


	//----- nvinfo : EIATTR_KPARAM_INFO
	.align		4
.L_14:
        /*0018*/ 	.byte	0x04, 0x17
        /*001a*/ 	.short	(.L_16 - .L_15)
.L_15:
        /*001c*/ 	.word	0x00000000
        /*0020*/ 	.short	0x0004
        /*0022*/ 	.short	0x0020
        /*0024*/ 	.byte	0x00, 0xf0, 0x11, 0x00


	//----- nvinfo : EIATTR_KPARAM_INFO
	.align		4
.L_16:
        /*0028*/ 	.byte	0x04, 0x17
        /*002a*/ 	.short	(.L_18 - .L_17)
.L_17:
        /*002c*/ 	.word	0x00000000
        /*0030*/ 	.short	0x0003
        /*0032*/ 	.short	0x0018
        /*0034*/ 	.byte	0x00, 0xf4, 0x21, 0x00


	//----- nvinfo : EIATTR_KPARAM_INFO
	.align		4
.L_18:
        /*0038*/ 	.byte	0x04, 0x17
        /*003a*/ 	.short	(.L_20 - .L_19)
.L_19:
        /*003c*/ 	.word	0x00000000
        /*0040*/ 	.short	0x0002
        /*0042*/ 	.short	0x0010
        /*0044*/ 	.byte	0x00, 0xf4, 0x21, 0x00


	//----- nvinfo : EIATTR_KPARAM_INFO
	.align		4
.L_20:
        /*0048*/ 	.byte	0x04, 0x17
        /*004a*/ 	.short	(.L_22 - .L_21)
.L_21:
        /*004c*/ 	.word	0x00000000
        /*0050*/ 	.short	0x0001
        /*0052*/ 	.short	0x0008
        /*0054*/ 	.byte	0x00, 0xf4, 0x21, 0x00


	//----- nvinfo : EIATTR_KPARAM_INFO
	.align		4
.L_22:
        /*0058*/ 	.byte	0x04, 0x17
        /*005a*/ 	.short	(.L_24 - .L_23)
.L_23:
        /*005c*/ 	.word	0x00000000
        /*0060*/ 	.short	0x0000
        /*0062*/ 	.short	0x0000
        /*0064*/ 	.byte	0x00, 0xf4, 0x21, 0x00


	//----- nvinfo : EIATTR_SPARSE_MMA_MASK
	.align		4
.L_24:
        /*0068*/ 	.byte	0x03, 0x50
        /*006a*/ 	.short	0x0000


	//----- nvinfo : EIATTR_MAXREG_COUNT
	.align		4
        /*006c*/ 	.byte	0x03, 0x1b
        /*006e*/ 	.short	0x00ff


	//----- nvinfo : EIATTR_EXTERNS
	.align		4
        /*0070*/ 	.byte	0x04, 0x0f
        /*0072*/ 	.short	(.L_26 - .L_25)


	//   ....[0]....
	.align		4
.L_25:
        /*0074*/ 	.word	index@(__assertfail)


	//----- nvinfo : EIATTR_SYSCALL_OFFSETS
	.align		4
.L_26:
        /*0078*/ 	.byte	0x04, 0x46
        /*007a*/ 	.short	(.L_28 - .L_27)


	//   ....[0]....
.L_27:
        /*007c*/ 	.word	0x00000490


	//----- nvinfo : EIATTR_EXIT_INSTR_OFFSETS
	.align		4
.L_28:
        /*0080*/ 	.byte	0x04, 0x1c
        /*0082*/ 	.short	(.L_30 - .L_29)


	//   ....[0]....
.L_29:
        /*0084*/ 	.word	0x00000660


	//   ....[1]....
        /*0088*/ 	.word	0x00000680


	//----- nvinfo : EIATTR_REQNTID
	.align		4
.L_30:
        /*008c*/ 	.byte	0x04, 0x10
        /*008e*/ 	.short	(.L_32 - .L_31)
.L_31:
        /*0090*/ 	.word	0x00000080
        /*0094*/ 	.word	0x00000001
        /*0098*/ 	.word	0x00000001


	//----- nvinfo : EIATTR_CRS_STACK_SIZE
	.align		4
.L_32:
        /*009c*/ 	.byte	0x04, 0x1e
        /*009e*/ 	.short	(.L_34 - .L_33)
.L_33:
        /*00a0*/ 	.word	0x00000000


	//----- nvinfo : EIATTR_CBANK_PARAM_SIZE
	.align		4
.L_34:
        /*00a4*/ 	.byte	0x03, 0x19
        /*00a6*/ 	.short	0x0028


	//----- nvinfo : EIATTR_PARAM_CBANK
	.align		4
        /*00a8*/ 	.byte	0x04, 0x0a
        /*00aa*/ 	.short	(.L_36 - .L_35)
	.align		4
.L_35:
        /*00ac*/ 	.word	index@(.nv.constant0.triton_poi_fused_clone_mul_pow_sub_4)
        /*00b0*/ 	.short	0x0210
        /*00b2*/ 	.short	0x0028


	//----- nvinfo : EIATTR_SW_WAR
	.align		4
.L_36:
        /*00b4*/ 	.byte	0x04, 0x36
        /*00b6*/ 	.short	(.L_38 - .L_37)
.L_37:
        /*00b8*/ 	.word	0x00000008
.L_38:


//--------------------- .nv.callgraph             --------------------------
	.section	.nv.callgraph,"",@"SHT_CUDA_CALLGRAPH"
	.align	4
	.sectionentsize	8
	.align		4
        /*0000*/ 	.word	0x00000000
	.align		4
        /*0004*/ 	.word	0xffffffff
	.align		4
        /*0008*/ 	.word	index@(triton_poi_fused_clone_mul_pow_sub_4)
	.align		4
        /*000c*/ 	.word	index@(__assertfail)
	.align		4
        /*0010*/ 	.word	0x00000000
	.align		4
        /*0014*/ 	.word	0xfffffffe
	.align		4
        /*0018*/ 	.word	0x00000000
	.align		4
        /*001c*/ 	.word	0xfffffffd
	.align		4
        /*0020*/ 	.word	0x00000000
	.align		4
        /*0024*/ 	.word	0xfffffffc


//--------------------- .nv.constant4             --------------------------
	.section	.nv.constant4,"a",@progbits
	.align	8
	.align		8
.nv.constant4:
        /*0000*/ 	.dword	__assertfail
	.align		8
        /*0008*/ 	.dword	assertFunc_0
	.align		8
        /*0010*/ 	.dword	assertFile_0
	.align		8
        /*0018*/ 	.dword	assertMessage_0


//--------------------- .text.triton_poi_fused_clone_mul_pow_sub_4 --------------------------
	.section	.text.triton_poi_fused_clone_mul_pow_sub_4,"ax",@progbits
	.sectionflags	@"SHF_BARRIERS=1"
	.align	128
        .global         triton_poi_fused_clone_mul_pow_sub_4
        .type           triton_poi_fused_clone_mul_pow_sub_4,@function
        .size           triton_poi_fused_clone_mul_pow_sub_4,(.L_x_2 - triton_poi_fused_clone_mul_pow_sub_4)
        .other          triton_poi_fused_clone_mul_pow_sub_4,@"STO_CUDA_ENTRY STV_DEFAULT"
triton_poi_fused_clone_mul_pow_sub_4:
.text.triton_poi_fused_clone_mul_pow_sub_4:
[----:B------:R-:W0:Y:S01]  /*0000*/  LDC R1, c[0x0][0x28] ;  /* 0x00000a00ff017b82 */ /* 0x000e220000000800 */
[----:B------:R-:W1:Y:S07]  /*0010*/  S2R R13, SR_CTAID.Y ;  /* 0x00000000000d7919 */ /* 0x000e6e0000002600 */
[----:B------:R-:W2:Y:S01]  /*0020*/  LDC.64 R4, c[0x0][0x210] ;  /* 0x00008400ff047b82 */ /* 0x000ea20000000a00 */
[----:B------:R-:W-:Y:S01]  /*0030*/  ULDC.64 UR6, c[0x0][0x208] ;  /* 0x0000820000067ab9 */ /* 0x000fe20000000a00 */
[----:B------:R-:W3:Y:S01]  /*0040*/  S2R R8, SR_TID.X ;  /* 0x0000000000087919 */ /* 0x000ee20000002100 */
[----:B------:R-:W4:Y:S05]  /*0050*/  S2R R9, SR_CTAID.X ;  /* 0x0000000000097919 */ /* 0x000f2a0000002500 */
[----:B------:R-:W5:Y:S01]  /*0060*/  LDC.64 R6, c[0x0][0x220] ;  /* 0x00008800ff067b82 */ /* 0x000f620000000a00 */
[----:B-1----:R-:W-:-:S02]  /*0070*/  IMAD.SHL.U32 R13, R13, 0x40, RZ ;  /* 0x000000400d0d7824 */ /* 0x002fc400078e00ff */
[----:B---3--:R-:W-:Y:S01]  /*0080*/  IMAD.SHL.U32 R0, R8, 0x2, RZ ;  /* 0x0000000208007824 */ /* 0x008fe200078e00ff */
[----:B------:R-:W-:Y:S02]  /*0090*/  SHF.R.U32.HI R10, RZ, 0x5, R8 ;  /* 0x00000005ff0a7819 */ /* 0x000fe40000011608 */
[----:B------:R-:W-:Y:S01]  /*00a0*/  LOP3.LUT R11, R13, 0x3f, R8, 0xf8, !PT ;  /* 0x0000003f0d0b7812 */ /* 0x000fe200078ef808 */
[----:B----4-:R-:W-:Y:S01]  /*00b0*/  IMAD.SHL.U32 R9, R9, 0x4, RZ ;  /* 0x0000000409097824 */ /* 0x010fe200078e00ff */
[----:B------:R-:W-:Y:S02]  /*00c0*/  LOP3.LUT R12, R13, 0x3e, R0, 0xf8, !PT ;  /* 0x0000003e0d0c7812 */ /* 0x000fe400078ef800 */
[----:B------:R-:W-:Y:S01]  /*00d0*/  SGXT.U32 R10, R10, 0x2 ;  /* 0x000000020a0a781a */ /* 0x000fe20000000000 */
[C---:B--2---:R-:W-:Y:S01]  /*00e0*/  IMAD.WIDE R18, R11.reuse, 0x8, R4 ;  /* 0x000000080b127825 */ /* 0x044fe200078e0204 */
[----:B------:R-:W-:Y:S02]  /*00f0*/  SHF.R.S32.HI R3, RZ, 0x1f, R12 ;  /* 0x0000001fff037819 */ /* 0x000fe4000001140c */
[----:B------:R-:W-:-:S02]  /*0100*/  ISETP.GE.AND P1, PT, R11, 0x40, PT ;  /* 0x000000400b00780c */ /* 0x000fc40003f26270 */
[----:B------:R-:W-:Y:S02]  /*0110*/  LEA.HI R3, R3, R12, RZ, 0x4 ;  /* 0x0000000c03037211 */ /* 0x000fe400078f20ff */
[----:B------:R-:W-:Y:S02]  /*0120*/  LOP3.LUT R2, R9, R10, RZ, 0xfc, !PT ;  /* 0x0000000a09027212 */ /* 0x000fe400078efcff */
[C---:B------:R-:W-:Y:S01]  /*0130*/  LOP3.LUT R15, R3.reuse, 0xfffffff0, RZ, 0xc0, !PT ;  /* 0xfffffff0030f7812 */ /* 0x040fe200078ec0ff */
[----:B------:R-:W-:Y:S01]  /*0140*/  IMAD.SHL.U32 R3, R3, 0x4, RZ ;  /* 0x0000000403037824 */ /* 0x000fe200078e00ff */
[----:B------:R-:W-:-:S03]  /*0150*/  ISETP.GE.AND P0, PT, R2, 0x4, PT ;  /* 0x000000040200780c */ /* 0x000fc60003f06270 */
[C---:B------:R-:W-:Y:S01]  /*0160*/  IMAD.IADD R15, R12.reuse, 0x1, -R15 ;  /* 0x000000010c0f7824 */ /* 0x040fe200078e0a0f */
[----:B------:R-:W-:Y:S02]  /*0170*/  LOP3.LUT R14, R3, 0xffffffc0, RZ, 0xc0, !PT ;  /* 0xffffffc0030e7812 */ /* 0x000fe400078ec0ff */
[----:B------:R-:W-:Y:S01]  /*0180*/  ISETP.LT.AND P0, PT, R12, 0x40, !P0 ;  /* 0x000000400c00780c */ /* 0x000fe20004701270 */
[----:B------:R-:W-:Y:S01]  /*0190*/  IMAD R15, R2, 0x10, R15 ;  /* 0x00000010020f7824 */ /* 0x000fe200078e020f */
[----:B------:R-:W-:-:S03]  /*01a0*/  CS2R R2, SRZ ;  /* 0x0000000000027805 */ /* 0x000fc6000001ff00 */
[----:B------:R-:W-:-:S03]  /*01b0*/  IMAD.IADD R15, R15, 0x1, R14 ;  /* 0x000000010f0f7824 */ /* 0x000fc600078e020e */
[----:B------:R-:W2:Y:S01]  /*01c0*/  @!P1 LDG.E.EL.64 R2, desc[UR6][R18.64] ;  /* 0x0000000612029981 */ /* 0x000ea2000c2e1b00 */
[----:B0----5:R-:W-:Y:S01]  /*01d0*/  IMAD.WIDE R20, R15, 0x4, R6 ;  /* 0x000000040f147825 */ /* 0x021fe200078e0206 */
[----:B------:R-:W-:-:S06]  /*01e0*/  CS2R R6, SRZ ;  /* 0x0000000000067805 */ /* 0x000fcc000001ff00 */
[----:B------:R-:W3:Y:S01]  /*01f0*/  @P0 LDG.E.EL.64 R6, desc[UR6][R20.64] ;  /* 0x0000000614060981 */ /* 0x000ee2000c2e1b00 */
[----:B------:R-:W0:Y:S01]  /*0200*/  S2UR UR5, SR_CgaCtaId ;  /* 0x00000000000579c3 */ /* 0x000e220000008800 */
[----:B------:R-:W-:Y:S01]  /*0210*/  SHF.R.U32.HI R16, RZ, 0x1, R8 ;  /* 0x00000001ff107819 */ /* 0x000fe20000011608 */
[----:B------:R-:W-:Y:S01]  /*0220*/  IMAD.SHL.U32 R8, R8, 0x8, RZ ;  /* 0x0000000808087824 */ /* 0x000fe200078e00ff */
[----:B------:R-:W-:Y:S01]  /*0230*/  UMOV UR4, 0x400 ;  /* 0x0000040000047882 */ /* 0x000fe20000000000 */
[----:B------:R-:W-:Y:S02]  /*0240*/  CS2R R14, SRZ ;  /* 0x00000000000e7805 */ /* 0x000fe4000001ff00 */
[----:B------:R-:W-:-:S04]  /*0250*/  SGXT.U32 R16, R16, 0x6 ;  /* 0x000000061010781a */ /* 0x000fc80000000000 */
[----:B------:R-:W-:Y:S02]  /*0260*/  LOP3.LUT R16, R13, R16, RZ, 0xfc, !PT ;  /* 0x000000100d107212 */ /* 0x000fe400078efcff */
[----:B------:R-:W-:Y:S02]  /*0270*/  LOP3.LUT R13, R8, 0xf8, RZ, 0xc0, !PT ;  /* 0x000000f8080d7812 */ /* 0x000fe400078ec0ff */
[C---:B------:R-:W-:Y:S01]  /*0280*/  ISETP.GE.AND P0, PT, R16.reuse, 0x40, PT ;  /* 0x000000401000780c */ /* 0x040fe20003f06270 */
[----:B------:R-:W-:Y:S01]  /*0290*/  IMAD.WIDE R4, R16, 0x8, R4 ;  /* 0x0000000810047825 */ /* 0x000fe200078e0204 */
[----:B------:R-:W-:Y:S01]  /*02a0*/  LOP3.LUT R10, R13, R10, RZ, 0xfc, !PT ;  /* 0x0000000a0d0a7212 */ /* 0x000fe200078efcff */
[----:B0-----:R-:W-:-:S10]  /*02b0*/  UPRMT UR4, UR5, 0x654, UR4 ;  /* 0x0000065405047896 */ /* 0x001fd40008000004 */
[----:B------:R0:W5:Y:S01]  /*02c0*/  @!P0 LDG.E.EL.64 R14, desc[UR6][R4.64] ;  /* 0x00000006040e8981 */ /* 0x000162000c2e1b00 */
[----:B------:R-:W-:-:S04]  /*02d0*/  VIADD R13, R13, UR4 ;  /* 0x000000040d0d7c36 */ /* 0x000fc80008000000 */
[----:B------:R-:W-:Y:S01]  /*02e0*/  IMAD R10, R10, 0x4, R13 ;  /* 0x000000040a0a7824 */ /* 0x000fe200078e020d */
[----:B--2---:R-:W-:-:S04]  /*02f0*/  SHF.R.U32.HI R8, RZ, 0x1d, R3 ;  /* 0x0000001dff087819 */ /* 0x004fc80000011603 */
[----:B------:R-:W-:-:S04]  /*0300*/  LOP3.LUT R13, R8, 0x4, RZ, 0xc0, !PT ;  /* 0x00000004080d7812 */ /* 0x000fc800078ec0ff */
[----:B------:R-:W-:Y:S01]  /*0310*/  IADD3 R2, P0, R2, R13, RZ ;  /* 0x0000000d02027210 */ /* 0x000fe20007f1e0ff */
[----:B---3--:R0:W-:Y:S04]  /*0320*/  STS [R10], R6 ;  /* 0x000000060a007388 */ /* 0x0081e80000000800 */
[----:B------:R-:W-:Y:S01]  /*0330*/  IMAD.X R3, RZ, RZ, R3, P0 ;  /* 0x000000ffff037224 */ /* 0x000fe200000e0603 */
[----:B------:R-:W-:Y:S01]  /*0340*/  ISETP.GE.U32.AND P0, PT, R2, 0x4, PT ;  /* 0x000000040200780c */ /* 0x000fe20003f06070 */
[----:B------:R0:W-:Y:S01]  /*0350*/  STS [R10+0x14], R7 ;  /* 0x000014070a007388 */ /* 0x0001e20000000800 */
[----:B------:R-:W-:Y:S02]  /*0360*/  BAR.SYNC.DEFER_BLOCKING 0x0 ;  /* 0x0000000000007b1d */ /* 0x000fe40000010000 */
[----:B------:R-:W-:-:S04]  /*0370*/  ISETP.GE.U32.AND.EX P0, PT, R3, RZ, PT, P0 ;  /* 0x000000ff0300720c */ /* 0x000fc80003f06100 */
[----:B------:R-:W-:-:S13]  /*0380*/  ISETP.GT.OR P0, PT, R11, 0x3f, !P0 ;  /* 0x0000003f0b00780c */ /* 0x000fda0004704670 */
[----:B0-----:R-:W-:Y:S05]  /*0390*/  @P0 BRA `(.L_x_0) ;  /* 0x0000000000400947 */ /* 0x001fea0003800000 */
[----:B------:R-:W-:Y:S01]  /*03a0*/  MOV R2, 0x0 ;  /* 0x0000000000027802 */ /* 0x000fe20000000f00 */
[----:B------:R-:W-:Y:S01]  /*03b0*/  ULDC.64 UR8, c[0x4][0x18] ;  /* 0x0100060000087ab9 */ /* 0x000fe20000000a00 */
[----:B------:R-:W-:Y:S01]  /*03c0*/  ULDC.64 UR10, c[0x4][0x8] ;  /* 0x01000200000a7ab9 */ /* 0x000fe20000000a00 */
[----:B------:R-:W-:Y:S02]  /*03d0*/  IMAD.U32 R4, RZ, RZ, UR8 ;  /* 0x00000008ff047e24 */ /* 0x000fe4000f8e00ff */
[----:B------:R-:W-:Y:S01]  /*03e0*/  IMAD.U32 R5, RZ, RZ, UR9 ;  /* 0x00000009ff057e24 */ /* 0x000fe2000f8e00ff */
[----:B------:R-:W0:Y:S01]  /*03f0*/  LDC.64 R2, c[0x4][R2] ;  /* 0x0100000002027b82 */ /* 0x000e220000000a00 */
[----:B------:R-:W-:Y:S01]  /*0400*/  ULDC.64 UR8, c[0x4][0x10] ;  /* 0x0100040000087ab9 */ /* 0x000fe20000000a00 */
[----:B------:R-:W-:Y:S02]  /*0410*/  IMAD.U32 R10, RZ, RZ, UR10 ;  /* 0x0000000aff0a7e24 */ /* 0x000fe4000f8e00ff */
[----:B------:R-:W-:-:S02]  /*0420*/  IMAD.U32 R6, RZ, RZ, UR8 ;  /* 0x00000008ff067e24 */ /* 0x000fc4000f8e00ff */
[----:B------:R-:W-:Y:S02]  /*0430*/  IMAD.U32 R7, RZ, RZ, UR9 ;  /* 0x00000009ff077e24 */ /* 0x000fe4000f8e00ff */
[----:B------:R-:W-:Y:S02]  /*0440*/  IMAD.U32 R11, RZ, RZ, UR11 ;  /* 0x0000000bff0b7e24 */ /* 0x000fe4000f8e00ff */
[----:B------:R-:W-:Y:S02]  /*0450*/  IMAD.MOV.U32 R8, RZ, RZ, 0x26 ;  /* 0x00000026ff087424 */ /* 0x000fe400078e00ff */
[----:B------:R-:W-:Y:S02]  /*0460*/  IMAD.MOV.U32 R12, RZ, RZ, 0x1 ;  /* 0x00000001ff0c7424 */ /* 0x000fe400078e00ff */
[----:B------:R-:W-:-:S07]  /*0470*/  IMAD.MOV.U32 R13, RZ, RZ, RZ ;  /* 0x000000ffff0d7224 */ /* 0x000fce00078e00ff */
[----:B------:R-:W-:-:S07]  /*0480*/  LEPC R20, `(.L_x_0) ;  /* 0x000000001014794e */ /* 0x000fce0000000000 */
[----:B0----5:R-:W-:Y:S05]  /*0490*/  CALL.ABS.NOINC R2 ;  /* 0x0000000002007343 */ /* 0x021fea0003c00000 */
.L_x_0:
[C---:B------:R-:W-:Y:S02]  /*04a0*/  LOP3.LUT R3, R0.reuse, 0xfc, RZ, 0xc0, !PT ;  /* 0x000000fc00037812 */ /* 0x040fe400078ec0ff */
[----:B------:R-:W-:Y:S02]  /*04b0*/  CS2R R10, SRZ ;  /* 0x00000000000a7805 */ /* 0x000fe4000001ff00 */
[----:B------:R-:W-:Y:S02]  /*04c0*/  LOP3.LUT R2, R0, 0xfe, RZ, 0xc0, !PT ;  /* 0x000000fe00027812 */ /* 0x000fe400078ec0ff */
[----:B------:R-:W-:Y:S01]  /*04d0*/  LOP3.LUT R9, R9, 0x2, R0, 0xf8, !PT ;  /* 0x0000000209097812 */ /* 0x000fe200078ef800 */
[----:B------:R-:W-:Y:S01]  /*04e0*/  VIADD R3, R3, UR4 ;  /* 0x0000000403037c36 */ /* 0x000fe20008000000 */
[----:B-----5:R-:W-:Y:S02]  /*04f0*/  SHF.R.U32.HI R5, RZ, 0x1d, R15 ;  /* 0x0000001dff057819 */ /* 0x020fe4000001160f */
[----:B------:R-:W-:Y:S01]  /*0500*/  ISETP.GE.AND P0, PT, R9, 0x4, PT ;  /* 0x000000040900780c */ /* 0x000fe20003f06270 */
[----:B------:R-:W-:Y:S01]  /*0510*/  IMAD R0, R2, 0x4, R3 ;  /* 0x0000000402007824 */ /* 0x000fe200078e0203 */
[----:B------:R-:W-:-:S02]  /*0520*/  LOP3.LUT R5, R5, 0x4, RZ, 0xc0, !PT ;  /* 0x0000000405057812 */ /* 0x000fc400078ec0ff */
[----:B------:R-:W-:Y:S02]  /*0530*/  ISETP.LT.AND P0, PT, R16, 0x40, !P0 ;  /* 0x000000401000780c */ /* 0x000fe40004701270 */
[----:B------:R-:W-:Y:S01]  /*0540*/  LDS R6, [R0+0x4] ;  /* 0x0000040000067984 */ /* 0x000fe20000000800 */
[----:B------:R-:W-:-:S03]  /*0550*/  IADD3 R3, P1, R14, R5, RZ ;  /* 0x000000050e037210 */ /* 0x000fc60007f3e0ff */
[----:B------:R-:W0:Y:S02]  /*0560*/  LDS R7, [R0] ;  /* 0x0000000000077984 */ /* 0x000e240000000800 */
[----:B------:R-:W-:Y:S01]  /*0570*/  IMAD.X R14, RZ, RZ, R15, P1 ;  /* 0x000000ffff0e7224 */ /* 0x000fe200008e060f */
[----:B------:R-:W-:Y:S05]  /*0580*/  WARPSYNC.ALL ;  /* 0x0000000000007948 */ /* 0x000fea0003800000 */
[----:B------:R-:W-:Y:S06]  /*0590*/  BAR.SYNC.DEFER_BLOCKING 0x0 ;  /* 0x0000000000007b1d */ /* 0x000fec0000010000 */
[----:B------:R-:W-:-:S02]  /*05a0*/  ULDC.64 UR8, c[0x0][0x218] ;  /* 0x0000860000087ab9 */ /* 0x000fc40000000a00 */
[----:B------:R-:W-:-:S04]  /*05b0*/  LEA R2, P1, R3, UR8, 0x4 ;  /* 0x0000000803027c11 */ /* 0x000fc8000f8220ff */
[----:B------:R-:W-:-:S03]  /*05c0*/  LEA.HI.X R3, R3, UR9, R14, 0x4, P1 ;  /* 0x0000000903037c11 */ /* 0x000fc600088f240e */
[----:B------:R-:W-:-:S03]  /*05d0*/  IMAD.WIDE R4, R9, 0x4, R2 ;  /* 0x0000000409047825 */ /* 0x000fc600078e0202 */
[----:B------:R-:W1:Y:S02]  /*05e0*/  LDC.64 R2, c[0x0][0x228] ;  /* 0x00008a00ff027b82 */ /* 0x000e640000000a00 */
[----:B------:R-:W0:Y:S01]  /*05f0*/  @P0 LDG.E.64 R10, desc[UR6][R4.64] ;  /* 0x00000006040a0981 */ /* 0x000e22000c1e1b00 */
[----:B------:R-:W-:-:S04]  /*0600*/  IMAD R9, R16, 0x4, R9 ;  /* 0x0000000410097824 */ /* 0x000fc800078e0209 */
[----:B-1----:R-:W-:-:S04]  /*0610*/  IMAD.WIDE R2, R9, 0x4, R2 ;  /* 0x0000000409027825 */ /* 0x002fc800078e0202 */
[----:B0-----:R-:W-:Y:S01]  /*0620*/  FADD R7, -R7, R10 ;  /* 0x0000000a07077221 */ /* 0x001fe20000000100 */
[----:B------:R-:W-:-:S03]  /*0630*/  FADD R6, -R6, R11 ;  /* 0x0000000b06067221 */ /* 0x000fc60000000100 */
[----:B------:R-:W-:Y:S01]  /*0640*/  FADD R8, R7, R7 ;  /* 0x0000000707087221 */ /* 0x000fe20000000000 */
[----:B------:R-:W-:Y:S01]  /*0650*/  FADD R9, R6, R6 ;  /* 0x0000000606097221 */ /* 0x000fe20000000000 */
[----:B------:R-:W-:Y:S06]  /*0660*/  @!P0 EXIT ;  /* 0x000000000000894d */ /* 0x000fec0003800000 */
[----:B------:R-:W-:Y:S01]  /*0670*/  STG.E.64 desc[UR6][R2.64], R8 ;  /* 0x0000000802007986 */ /* 0x000fe2000c101b06 */
[----:B------:R-:W-:Y:S05]  /*0680*/  EXIT ;  /* 0x000000000000794d */ /* 0x000fea0003800000 */
.L_x_1:
[----:B------:R-:W-:-:S00]  /*0690*/  BRA `(.L_x_1) ;  /* 0xfffffffc00fc7947 */ /* 0x000fc0000383ffff */
[----:B------:R-:W-:-:S00]  /*06a0*/  NOP ;  /* 0x0000000000007918 */ /* 0x000fc00000000000 */
        /* <DEDUP_REMOVED lines=13> */
.L_x_2:


//--------------------- .nv.global.init           --------------------------
	.section	.nv.global.init,"aw",@progbits
.nv.global.init:
	.type		assertFunc_0,@object
	.size		assertFunc_0,(assertMessage_0 - assertFunc_0)
assertFunc_0:
        /*0000*/ 	.byte	0x75, 0x6e, 0x6b, 0x6e, 0x6f, 0x77, 0x6e, 0x00
	.type		assertMessage_0,@object
	.size		assertMessage_0,(assertFile_0 - assertMessage_0)
assertMessage_0:
        /*0008*/ 	.byte	0x69, 0x6e, 0x64, 0x65, 0x78, 0x20, 0x6f, 0x75, 0x74, 0x20, 0x6f, 0x66, 0x20, 0x62, 0x6f, 0x75
        /*0018*/ 	.byte	0x6e, 0x64, 0x73, 0x3a, 0x20, 0x30, 0x20, 0x3c, 0x3d, 0x20, 0x74, 0x6d, 0x70, 0x34, 0x20, 0x3c
        /*0028*/ 	.byte	0x20, 0x34, 0x00
	.type		assertFile_0,@object
	.size		assertFile_0,(.L_1 - assertFile_0)
assertFile_0:
        /*002b*/ 	.byte	0x69, 0x6e, 0x64, 0x75, 0x63, 0x74, 0x6f, 0x72, 0x5f, 0x63, 0x61, 0x63, 0x68, 0x65, 0x2f, 0x77
        /*003b*/ 	.byte	0x72, 0x2f, 0x63, 0x77, 0x72, 0x36, 0x77, 0x6b, 0x62, 0x7a, 0x61, 0x6b, 0x37, 0x6a, 0x79, 0x76
        /*004b*/ 	.byte	0x63, 0x6f, 0x64, 0x62, 0x66, 0x73, 0x37, 0x61, 0x75, 0x69, 0x79, 0x79, 0x72, 0x63, 0x73, 0x33
        /*005b*/ 	.byte	0x6f, 0x64, 0x67, 0x6e, 0x36, 0x73, 0x6e, 0x75, 0x78, 0x77, 0x6d, 0x73, 0x7a, 0x6b, 0x33, 0x73
        /*006b*/ 	.byte	0x76, 0x6b, 0x33, 0x35, 0x6f, 0x79, 0x2e, 0x70, 0x79, 0x00
.L_1:


//--------------------- .nv.shared.triton_poi_fused_clone_mul_pow_sub_4 --------------------------
	.section	.nv.shared.triton_poi_fused_clone_mul_pow_sub_4,"aw",@nobits
	.sectionflags	@""
	.align	16
	.zero		1024


//--------------------- .nv.constant0.triton_poi_fused_clone_mul_pow_sub_4 --------------------------
	.section	.nv.constant0.triton_poi_fused_clone_mul_pow_sub_4,"a",@progbits
	.sectionflags	@""
	.align	4
.nv.constant0.triton_poi_fused_clone_mul_pow_sub_4:
	.zero		568


//--------------------- SYMBOLS --------------------------

	.type		__assertfail,@function
